//
// Generated by NVIDIA NVVM Compiler
//
// Compiler Build ID: CL-36424714
// Cuda compilation tools, release 13.0, V13.0.88
// Based on NVVM 20.0.0
//

.version 9.0
.target sm_100
.address_size 64

	// .globl	_Z9vectorAddPKfS0_Pfi

.visible .entry _Z9vectorAddPKfS0_Pfi(
	.param .u64 .ptr .align 1 _Z9vectorAddPKfS0_Pfi_param_0,
	.param .u64 .ptr .align 1 _Z9vectorAddPKfS0_Pfi_param_1,
	.param .u64 .ptr .align 1 _Z9vectorAddPKfS0_Pfi_param_2,
	.param .u32 _Z9vectorAddPKfS0_Pfi_param_3
)
{
	.reg .pred 	%p<2>;
	.reg .b32 	%r<3>;
	.reg .b32 	%f<4>;
	.reg .b64 	%rd<11>;

	ld.param.u64 	%rd1, [_Z9vectorAddPKfS0_Pfi_param_0];
	ld.param.u64 	%rd2, [_Z9vectorAddPKfS0_Pfi_param_1];
	ld.param.u64 	%rd3, [_Z9vectorAddPKfS0_Pfi_param_2];
	ld.param.u32 	%r2, [_Z9vectorAddPKfS0_Pfi_param_3];
	mov.u32 	%r1, %tid.x;
	setp.ge.s32 	%p1, %r1, %r2;
	@%p1 bra 	$L__BB0_2;
	cvta.to.global.u64 	%rd4, %rd1;
	cvta.to.global.u64 	%rd5, %rd2;
	cvta.to.global.u64 	%rd6, %rd3;
	mul.wide.u32 	%rd7, %r1, 4;
	add.s64 	%rd8, %rd4, %rd7;
	ld.global.f32 	%f1, [%rd8];
	add.s64 	%rd9, %rd5, %rd7;
	ld.global.f32 	%f2, [%rd9];
	add.f32 	%f3, %f1, %f2;
	add.s64 	%rd10, %rd6, %rd7;
	st.global.f32 	[%rd10], %f3;
$L__BB0_2:
	ret;

}


// ===== COMPILED SASS (sm_100) =====

	.target	sm_100

	.elftype	@"ET_EXEC"


//--------------------- .note.nv.tkinfo           --------------------------
	.section	.note.nv.tkinfo,"",@"SHT_NOTE"
	.sectionflags	@"SHF_NOTE_NV_TKINFO"
	.tkinfo
        /*0018*/ 	.word	0x00000002
        /*0030*/ 	.string	""
        /*0030*/ 	.string	"ptxas"
        /*0030*/ 	.string	"Cuda compilation tools, release 13.0, V13.0.88"
        /*0030*/ 	.string	"Build cuda_13.0.r13.0/compiler.36424714_0"
        /*0030*/ 	.string	"-arch sm_100 -m 64 "



//--------------------- .note.nv.cuinfo           --------------------------
	.section	.note.nv.cuinfo,"",@"SHT_NOTE"
	.sectionflags	@"SHF_NOTE_NV_CUINFO"
        /*0018*/ 	.short	0x0002
        /*001a*/ 	.short	0x0064
        /*001c*/ 	.short	0x0082
	.zero		2


//--------------------- .nv.info                  --------------------------
	.section	.nv.info,"",@"SHT_CUDA_INFO"
	.align	4


	//----- nvinfo : EIATTR_REGCOUNT
	.align		4
        /*0000*/ 	.byte	0x04, 0x2f
        /*0002*/ 	.short	(.L_1 - .L_0)
	.align		4
.L_0:
        /*0004*/ 	.word	index@(_Z9vectorAddPKfS0_Pfi)
        /*0008*/ 	.word	0x0000000c


	//----- nvinfo : EIATTR_FRAME_SIZE
	.align		4
.L_1:
        /*000c*/ 	.byte	0x04, 0x11
        /*000e*/ 	.short	(.L_3 - .L_2)
	.align		4
.L_2:
        /*0010*/ 	.word	index@(_Z9vectorAddPKfS0_Pfi)
        /*0014*/ 	.word	0x00000000


	//----- nvinfo : EIATTR_MIN_STACK_SIZE
	.align		4
.L_3:
        /*0018*/ 	.byte	0x04, 0x12
        /*001a*/ 	.short	(.L_5 - .L_4)
	.align		4
.L_4:
        /*001c*/ 	.word	index@(_Z9vectorAddPKfS0_Pfi)
        /*0020*/ 	.word	0x00000000
.L_5:


//--------------------- .nv.compat                --------------------------
	.section	.nv.compat,"",@"SHT_CUDA_COMPAT_INFO"
	.align	4
        /*0000*/ 	.byte	0x02, 0x09, 0x00, 0x00, 0x02, 0x02, 0x01, 0x00, 0x02, 0x05, 0x05, 0x00, 0x03, 0x07, 0x01, 0x01
        /*0010*/ 	.byte	0x02, 0x03, 0x00, 0x00, 0x02, 0x06, 0x01, 0x00, 0x04, 0x0b, 0x08, 0x00, 0x09, 0x00, 0x00, 0x00
        /*0020*/ 	.byte	0x00, 0x00, 0x00, 0x00


//--------------------- .nv.info._Z9vectorAddPKfS0_Pfi --------------------------
	.section	.nv.info._Z9vectorAddPKfS0_Pfi,"",@"SHT_CUDA_INFO"
	.sectionflags	@""
	.align	4


	//----- nvinfo : EIATTR_CUDA_API_VERSION
	.align		4
        /*0000*/ 	.byte	0x04, 0x37
        /*0002*/ 	.short	(.L_7 - .L_6)
.L_6:
        /*0004*/ 	.word	0x00000082


	//----- nvinfo : EIATTR_KPARAM_INFO
	.align		4
.L_7:
        /*0008*/ 	.byte	0x04, 0x17
        /*000a*/ 	.short	(.L_9 - .L_8)
.L_8:
        /*000c*/ 	.word	0x00000000
        /*0010*/ 	.short	0x0003
        /*0012*/ 	.short	0x0018
        /*0014*/ 	.byte	0x00, 0xf0, 0x11, 0x00


	//----- nvinfo : EIATTR_KPARAM_INFO
	.align		4
.L_9:
        /*0018*/ 	.byte	0x04, 0x17
        /*001a*/ 	.short	(.L_11 - .L_10)
.L_10:
        /*001c*/ 	.word	0x00000000
        /*0020*/ 	.short	0x0002
        /*0022*/ 	.short	0x0010
        /*0024*/ 	.byte	0x00, 0xf5, 0x21, 0x00


	//----- nvinfo : EIATTR_KPARAM_INFO
	.align		4
.L_11:
        /*0028*/ 	.byte	0x04, 0x17
        /*002a*/ 	.short	(.L_13 - .L_12)
.L_12:
        /*002c*/ 	.word	0x00000000
        /*0030*/ 	.short	0x0001
        /*0032*/ 	.short	0x0008
        /*0034*/ 	.byte	0x00, 0xf5, 0x21, 0x00


	//----- nvinfo : EIATTR_KPARAM_INFO
	.align		4
.L_13:
        /*0038*/ 	.byte	0x04, 0x17
        /*003a*/ 	.short	(.L_15 - .L_14)
.L_14:
        /*003c*/ 	.word	0x00000000
        /*0040*/ 	.short	0x0000
        /*0042*/ 	.short	0x0000
        /*0044*/ 	.byte	0x00, 0xf5, 0x21, 0x00


	//----- nvinfo : EIATTR_SPARSE_MMA_MASK
	.align		4
.L_15:
        /*0048*/ 	.byte	0x03, 0x50
        /*004a*/ 	.short	0x0000


	//----- nvinfo : EIATTR_MAXREG_COUNT
	.align		4
        /*004c*/ 	.byte	0x03, 0x1b
        /*004e*/ 	.short	0x00ff


	//----- nvinfo : EIATTR_MERCURY_ISA_VERSION
	.align		4
        /*0050*/ 	.byte	0x03, 0x5f
        /*0052*/ 	.short	0x0101


	//----- nvinfo : EIATTR_VRC_CTA_INIT_COUNT
	.align		4
        /*0054*/ 	.byte	0x02, 0x4a
	.zero		1
	.zero		1


	//----- nvinfo : EIATTR_EXIT_INSTR_OFFSETS
	.align		4
        /*0058*/ 	.byte	0x04, 0x1c
        /*005a*/ 	.short	(.L_17 - .L_16)


	//   ....[0]....
.L_16:
        /*005c*/ 	.word	0x00000040


	//   ....[1]....
        /*0060*/ 	.word	0x00000100


	//----- nvinfo : EIATTR_CBANK_PARAM_SIZE
	.align		4
.L_17:
        /*0064*/ 	.byte	0x03, 0x19
        /*0066*/ 	.short	0x001c


	//----- nvinfo : EIATTR_PARAM_CBANK
	.align		4
        /*0068*/ 	.byte	0x04, 0x0a
        /*006a*/ 	.short	(.L_19 - .L_18)
	.align		4
.L_18:
        /*006c*/ 	.word	index@(.nv.constant0._Z9vectorAddPKfS0_Pfi)
        /*0070*/ 	.short	0x0380
        /*0072*/ 	.short	0x001c


	//----- nvinfo : EIATTR_SW_WAR
	.align		4
.L_19:
        /*0074*/ 	.byte	0x04, 0x36
        /*0076*/ 	.short	(.L_21 - .L_20)
.L_20:
        /*0078*/ 	.word	0x00000008
.L_21:


//--------------------- .nv.callgraph             --------------------------
	.section	.nv.callgraph,"",@"SHT_CUDA_CALLGRAPH"
	.align	4
	.sectionentsize	8
	.align		4
        /*0000*/ 	.word	0x00000000
	.align		4
        /*0004*/ 	.word	0xffffffff
	.align		4
        /*0008*/ 	.word	0x00000000
	.align		4
        /*000c*/ 	.word	0xfffffffe
	.align		4
        /*0010*/ 	.word	0x00000000
	.align		4
        /*0014*/ 	.word	0xfffffffd
	.align		4
        /*0018*/ 	.word	0x00000000
	.align		4
        /*001c*/ 	.word	0xfffffffc


//--------------------- .text._Z9vectorAddPKfS0_Pfi --------------------------
	.section	.text._Z9vectorAddPKfS0_Pfi,"ax",@progbits
	.align	128
        .global         _Z9vectorAddPKfS0_Pfi
        .type           _Z9vectorAddPKfS0_Pfi,@function
        .size           _Z9vectorAddPKfS0_Pfi,(.L_x_1 - _Z9vectorAddPKfS0_Pfi)
        .other          _Z9vectorAddPKfS0_Pfi,@"STO_CUDA_ENTRY STV_DEFAULT"
_Z9vectorAddPKfS0_Pfi:
.text._Z9vectorAddPKfS0_Pfi:
[----:B------:R-:W-:Y:S01]  /*0000*/  LDC R1, c[0x0][0x37c] ;  /* 0x0000df00ff017b82 */ /* 0x000fe20000000800 */
[----:B------:R-:W0:Y:S01]  /*0010*/  S2R R9, SR_TID.X ;  /* 0x0000000000097919 */ /* 0x000e220000002100 */
[----:B------:R-:W0:Y:S02]  /*0020*/  LDCU UR4, c[0x0][0x398] ;  /* 0x00007300ff0477ac */ /* 0x000e240008000800 */
[----:B0-----:R-:W-:-:S13]  /*0030*/  ISETP.GE.AND P0, PT, R9, UR4, PT ;  /* 0x0000000409007c0c */ /* 0x001fda000bf06270 */
[----:B------:R-:W-:Y:S05]  /*0040*/  @P0 EXIT ;  /* 0x000000000000094d */ /* 0x000fea0003800000 */
[----:B------:R-:W0:Y:S01]  /*0050*/  LDC.64 R2, c[0x0][0x380] ;  /* 0x0000e000ff027b82 */ /* 0x000e220000000a00 */
[----:B------:R-:W1:Y:S07]  /*0060*/  LDCU.64 UR4, c[0x0][0x358] ;  /* 0x00006b00ff0477ac */ /* 0x000e6e0008000a00 */
[----:B------:R-:W2:Y:S08]  /*0070*/  LDC.64 R4, c[0x0][0x388] ;  /* 0x0000e200ff047b82 */ /* 0x000eb00000000a00 */
[----:B------:R-:W3:Y:S01]  /*0080*/  LDC.64 R6, c[0x0][0x390] ;  /* 0x0000e400ff067b82 */ /* 0x000ee20000000a00 */
[----:B0-----:R-:W-:-:S06]  /*0090*/  IMAD.WIDE.U32 R2, R9, 0x4, R2 ;  /* 0x0000000409027825 */ /* 0x001fcc00078e0002 */
[----:B-1----:R-:W4:Y:S01]  /*00a0*/  LDG.E R2, desc[UR4][R2.64] ;  /* 0x0000000402027981 */ /* 0x002f22000c1e1900 */
[----:B--2---:R-:W-:-:S06]  /*00b0*/  IMAD.WIDE.U32 R4, R9, 0x4, R4 ;  /* 0x0000000409047825 */ /* 0x004fcc00078e0004 */
[----:B------:R-:W4:Y:S01]  /*00c0*/  LDG.E R5, desc[UR4][R4.64] ;  /* 0x0000000404057981 */ /* 0x000f22000c1e1900 */
[----:B---3--:R-:W-:-:S04]  /*00d0*/  IMAD.WIDE.U32 R6, R9, 0x4, R6 ;  /* 0x0000000409067825 */ /* 0x008fc800078e0006 */
[----:B----4-:R-:W-:-:S05]  /*00e0*/  FADD R9, R2, R5 ;  /* 0x0000000502097221 */ /* 0x010fca0000000000 */
[----:B------:R-:W-:Y:S01]  /*00f0*/  STG.E desc[UR4][R6.64], R9 ;  /* 0x0000000906007986 */ /* 0x000fe2000c101904 */
[----:B------:R-:W-:Y:S05]  /*0100*/  EXIT ;  /* 0x000000000000794d */ /* 0x000fea0003800000 */
.L_x_0:
[----:B------:R-:W-:-:S00]  /*0110*/  BRA `(.L_x_0) ;  /* 0xfffffffc00fc7947 */ /* 0x000fc0000383ffff */
[----:B------:R-:W-:-:S00]  /*0120*/  NOP ;  /* 0x0000000000007918 */ /* 0x000fc00000000000 */
        /* <DEDUP_REMOVED lines=13> */
.L_x_1:


//--------------------- .nv.shared.reserved.0     --------------------------
	.section	.nv.shared.reserved.0,"aw",@nobits
	.weak		__nv_reservedSMEM_offset_0_alias
	.size		__nv_reservedSMEM_offset_0_alias, 0, 64
	.other		__nv_reservedSMEM_offset_0_alias,@"STO_CUDA_RESERVED_SHARED STV_DEFAULT"
__nv_reservedSMEM_offset_0_alias:
	.zero		0
	.zero		64


//--------------------- .nv.constant0._Z9vectorAddPKfS0_Pfi --------------------------
	.section	.nv.constant0._Z9vectorAddPKfS0_Pfi,"a",@progbits
	.sectionflags	@""
	.align	4
.nv.constant0._Z9vectorAddPKfS0_Pfi:
	.zero		924


//--------------------- SYMBOLS --------------------------

	.type		.nv.reservedSmem.offset0,@object
	.size		.nv.reservedSmem.offset0,0x4
